	.headerflags	@"EF_CUDA_TEXMODE_UNIFIED EF_CUDA_64BIT_ADDRESS EF_CUDA_ACCELERATORS EF_CUDA_SM90 EF_CUDA_VIRTUAL_SM(EF_CUDA_SM90)"
	.elftype	@"ET_EXEC"


//--------------------- .nv.info                  --------------------------
	.section	.nv.info,"",@"SHT_CUDA_INFO"
	.align	4


	//----- nvinfo : EIATTR_REGCOUNT
	.align		4
        /*0000*/ 	.byte	0x04, 0x2f
        /*0002*/ 	.short	(.L_1 - .L_0)
	.align		4
.L_0:
        /*0004*/ 	.word	index@(triton_poi_fused_mul_0)
        /*0008*/ 	.word	0x0000000a


	//----- nvinfo : EIATTR_MIN_STACK_SIZE
	.align		4
.L_1:
        /*000c*/ 	.byte	0x04, 0x12
        /*000e*/ 	.short	(.L_3 - .L_2)
	.align		4
.L_2:
        /*0010*/ 	.word	index@(triton_poi_fused_mul_0)
        /*0014*/ 	.word	0x00000000


	//----- nvinfo : EIATTR_FRAME_SIZE
	.align		4
.L_3:
        /*0018*/ 	.byte	0x04, 0x11
        /*001a*/ 	.short	(.L_5 - .L_4)
	.align		4
.L_4:
        /*001c*/ 	.word	index@(triton_poi_fused_mul_0)
        /*0020*/ 	.word	0x00000000


	//----- nvinfo : EIATTR_MIN_STACK_SIZE
	.align		4
.L_5:
        /*0024*/ 	.byte	0x04, 0x12
        /*0026*/ 	.short	(.L_7 - .L_6)
	.align		4
.L_6:
        /*0028*/ 	.word	index@(triton_poi_fused_mul_0)
        /*002c*/ 	.word	0x00000000
.L_7:


//--------------------- .nv.info.triton_poi_fused_mul_0 --------------------------
	.section	.nv.info.triton_poi_fused_mul_0,"",@"SHT_CUDA_INFO"
	.sectionflags	@""
	.align	4


	//----- nvinfo : EIATTR_CUDA_API_VERSION
	.align		4
        /*0000*/ 	.byte	0x04, 0x37
        /*0002*/ 	.short	(.L_9 - .L_8)
.L_8:
        /*0004*/ 	.word	0x0000007c


	//----- nvinfo : EIATTR_KPARAM_INFO
	.align		4
.L_9:
        /*0008*/ 	.byte	0x04, 0x17
        /*000a*/ 	.short	(.L_11 - .L_10)
.L_10:
        /*000c*/ 	.word	0x00000000
        /*0010*/ 	.short	0x0002
        /*0012*/ 	.short	0x0010
        /*0014*/ 	.byte	0x00, 0xf0, 0x11, 0x00


	//----- nvinfo : EIATTR_KPARAM_INFO
	.align		4
.L_11:
        /*0018*/ 	.byte	0x04, 0x17
        /*001a*/ 	.short	(.L_13 - .L_12)
.L_12:
        /*001c*/ 	.word	0x00000000
        /*0020*/ 	.short	0x0001
        /*0022*/ 	.short	0x0008
        /*0024*/ 	.byte	0x00, 0xf4, 0x21, 0x00


	//----- nvinfo : EIATTR_KPARAM_INFO
	.align		4
.L_13:
        /*0028*/ 	.byte	0x04, 0x17
        /*002a*/ 	.short	(.L_15 - .L_14)
.L_14:
        /*002c*/ 	.word	0x00000000
        /*0030*/ 	.short	0x0000
        /*0032*/ 	.short	0x0000
        /*0034*/ 	.byte	0x00, 0xf4, 0x21, 0x00


	//----- nvinfo : EIATTR_SPARSE_MMA_MASK
	.align		4
.L_15:
        /*0038*/ 	.byte	0x03, 0x50
        /*003a*/ 	.short	0x0000


	//----- nvinfo : EIATTR_MAXREG_COUNT
	.align		4
        /*003c*/ 	.byte	0x03, 0x1b
        /*003e*/ 	.short	0x00ff


	//----- nvinfo : EIATTR_EXIT_INSTR_OFFSETS
	.align		4
        /*0040*/ 	.byte	0x04, 0x1c
        /*0042*/ 	.short	(.L_17 - .L_16)


	//   ....[0]....
.L_16:
        /*0044*/ 	.word	0x00000110


	//   ....[1]....
        /*0048*/ 	.word	0x00000150


	//----- nvinfo : EIATTR_REQNTID
	.align		4
.L_17:
        /*004c*/ 	.byte	0x04, 0x10
        /*004e*/ 	.short	(.L_19 - .L_18)
.L_18:
        /*0050*/ 	.word	0x00000080
        /*0054*/ 	.word	0x00000001
        /*0058*/ 	.word	0x00000001


	//----- nvinfo : EIATTR_CRS_STACK_SIZE
	.align		4
.L_19:
        /*005c*/ 	.byte	0x04, 0x1e
        /*005e*/ 	.short	(.L_21 - .L_20)
.L_20:
        /*0060*/ 	.word	0x00000000


	//----- nvinfo : EIATTR_CBANK_PARAM_SIZE
	.align		4
.L_21:
        /*0064*/ 	.byte	0x03, 0x19
        /*0066*/ 	.short	0x0014


	//----- nvinfo : EIATTR_PARAM_CBANK
	.align		4
        /*0068*/ 	.byte	0x04, 0x0a
        /*006a*/ 	.short	(.L_23 - .L_22)
	.align		4
.L_22:
        /*006c*/ 	.word	index@(.nv.constant0.triton_poi_fused_mul_0)
        /*0070*/ 	.short	0x0210
        /*0072*/ 	.short	0x0014


	//----- nvinfo : EIATTR_SW_WAR
	.align		4
.L_23:
        /*0074*/ 	.byte	0x04, 0x36
        /*0076*/ 	.short	(.L_25 - .L_24)
.L_24:
        /*0078*/ 	.word	0x00000008
.L_25:


//--------------------- .nv.callgraph             --------------------------
	.section	.nv.callgraph,"",@"SHT_CUDA_CALLGRAPH"
	.align	4
	.sectionentsize	8
	.align		4
        /*0000*/ 	.word	0x00000000
	.align		4
        /*0004*/ 	.word	0xffffffff
	.align		4
        /*0008*/ 	.word	0x00000000
	.align		4
        /*000c*/ 	.word	0xfffffffe
	.align		4
        /*0010*/ 	.word	0x00000000
	.align		4
        /*0014*/ 	.word	0xfffffffd
	.align		4
        /*0018*/ 	.word	0x00000000
	.align		4
        /*001c*/ 	.word	0xfffffffc


//--------------------- .text.triton_poi_fused_mul_0 --------------------------
	.section	.text.triton_poi_fused_mul_0,"ax",@progbits
	.align	128
        .global         triton_poi_fused_mul_0
        .type           triton_poi_fused_mul_0,@function
        .size           triton_poi_fused_mul_0,(.L_x_3 - triton_poi_fused_mul_0)
        .other          triton_poi_fused_mul_0,@"STO_CUDA_ENTRY STV_DEFAULT"
triton_poi_fused_mul_0:
.text.triton_poi_fused_mul_0:
[----:B------:R-:W0:Y:S02]  /*0000*/  LDC R1, c[0x0][0x28] ;  /* 0x00000a00ff017b82 */ /* 0x000e240000000800 */
[----:B------:R-:W1:Y:S01]  /*0010*/  S2R R0, SR_TID.X ;  /* 0x0000000000007919 */ /* 0x000e620000002100 */
[----:B------:R-:W2:Y:S01]  /*0020*/  LDC.64 R4, c[0x0][0x218] ;  /* 0x00008600ff047b82 */ /* 0x000ea20000000a00 */
[----:B------:R-:W-:Y:S01]  /*0030*/  ULDC.64 UR4, c[0x0][0x208] ;  /* 0x0000820000047ab9 */ /* 0x000fe20000000a00 */
[----:B------:R-:W-:Y:S01]  /*0040*/  BSSY B0, `(.L_x_0) ;  /* 0x000000c000007945 */ /* 0x000fe20003800000 */
[----:B------:R-:W3:Y:S01]  /*0050*/  S2R R7, SR_CTAID.X ;  /* 0x0000000000077919 */ /* 0x000ee20000002500 */
[----:B------:R-:W-:Y:S02]  /*0060*/  CS2R R2, SRZ ;  /* 0x0000000000027805 */ /* 0x000fe4000001ff00 */
[----:B-1----:R-:W-:-:S04]  /*0070*/  SHF.L.U32 R0, R0, 0x1, RZ ;  /* 0x0000000100007819 */ /* 0x002fc800000006ff */
[----:B------:R-:W-:-:S04]  /*0080*/  LOP3.LUT R0, R0, 0xfe, RZ, 0xc0, !PT ;  /* 0x000000fe00007812 */ /* 0x000fc800078ec0ff */
[----:B---3--:R-:W-:-:S04]  /*0090*/  LEA R7, R7, R0, 0x8 ;  /* 0x0000000007077211 */ /* 0x008fc800078e40ff */
[C---:B------:R-:W-:Y:S01]  /*00a0*/  ISETP.GE.AND P0, PT, R7.reuse, 0x100, PT ;  /* 0x000001000700780c */ /* 0x040fe20003f06270 */
[----:B--2---:R-:W-:-:S12]  /*00b0*/  IMAD.WIDE R4, R7, 0x4, R4 ;  /* 0x0000000407047825 */ /* 0x004fd800078e0204 */
[----:B------:R-:W-:Y:S05]  /*00c0*/  @P0 BRA `(.L_x_1) ;  /* 0x00000000000c0947 */ /* 0x000fea0003800000 */
[----:B------:R-:W1:Y:S02]  /*00d0*/  LDC.64 R2, c[0x0][0x210] ;  /* 0x00008400ff027b82 */ /* 0x000e640000000a00 */
[----:B-1----:R-:W-:-:S06]  /*00e0*/  IMAD.WIDE R2, R7, 0x4, R2 ;  /* 0x0000000407027825 */ /* 0x002fcc00078e0202 */
[----:B------:R-:W5:Y:S02]  /*00f0*/  LDG.E.64 R2, desc[UR4][R2.64] ;  /* 0x0000000402027981 */ /* 0x000f64000c1e1b00 */
.L_x_1:
[----:B------:R-:W-:Y:S05]  /*0100*/  BSYNC B0 ;  /* 0x0000000000007941 */ /* 0x000fea0003800000 */
.L_x_0:
[----:B------:R-:W-:Y:S05]  /*0110*/  @P0 EXIT ;  /* 0x000000000000094d */ /* 0x000fea0003800000 */
[----:B-----5:R-:W-:Y:S01]  /*0120*/  FMUL R2, R2, 6.2831854820251464844 ;  /* 0x40c90fdb02027820 */ /* 0x020fe20000400000 */
[----:B------:R-:W-:-:S05]  /*0130*/  FMUL R3, R3, 6.2831854820251464844 ;  /* 0x40c90fdb03037820 */ /* 0x000fca0000400000 */
[----:B------:R-:W-:Y:S01]  /*0140*/  STG.E.64 desc[UR4][R4.64], R2 ;  /* 0x0000000204007986 */ /* 0x000fe2000c101b04 */
[----:B------:R-:W-:Y:S05]  /*0150*/  EXIT ;  /* 0x000000000000794d */ /* 0x000fea0003800000 */
.L_x_2:
[----:B------:R-:W-:-:S00]  /*0160*/  BRA `(.L_x_2) ;  /* 0xfffffffc00fc7947 */ /* 0x000fc0000383ffff */
[----:B------:R-:W-:-:S00]  /*0170*/  NOP ;  /* 0x0000000000007918 */ /* 0x000fc00000000000 */
        /* <DEDUP_REMOVED lines=8> */
.L_x_3:


//--------------------- .nv.constant0.triton_poi_fused_mul_0 --------------------------
	.section	.nv.constant0.triton_poi_fused_mul_0,"a",@progbits
	.sectionflags	@""
	.align	4
.nv.constant0.triton_poi_fused_mul_0:
	.zero		548
